//
// Generated by NVIDIA NVVM Compiler
//
// Compiler Build ID: CL-36424714
// Cuda compilation tools, release 13.0, V13.0.88
// Based on NVVM 20.0.0
//

.version 9.0
.target sm_100
.address_size 64

	// .globl	_Z12helloFromGPUv
.extern .func  (.param .b32 func_retval0) vprintf
(
	.param .b64 vprintf_param_0,
	.param .b64 vprintf_param_1
)
;
.global .align 1 .b8 $str[24] = {72, 101, 108, 108, 111, 32, 87, 111, 114, 108, 100, 32, 102, 114, 111, 109, 32, 71, 80, 85, 33, 32, 10};

.visible .entry _Z12helloFromGPUv()
{
	.reg .b32 	%r<3>;
	.reg .b64 	%rd<3>;

	mov.u64 	%rd1, $str;
	cvta.global.u64 	%rd2, %rd1;
	{ // callseq 0, 0
	.param .b64 param0;
	st.param.b64 	[param0], %rd2;
	.param .b64 param1;
	st.param.b64 	[param1], 0;
	.param .b32 retval0;
	call.uni (retval0), 
	vprintf, 
	(
	param0, 
	param1
	);
	ld.param.b32 	%r1, [retval0];
	} // callseq 0
	ret;

}


// ===== COMPILED SASS (sm_100) =====

	.target	sm_100

	.elftype	@"ET_EXEC"


//--------------------- .note.nv.tkinfo           --------------------------
	.section	.note.nv.tkinfo,"",@"SHT_NOTE"
	.sectionflags	@"SHF_NOTE_NV_TKINFO"
	.tkinfo
        /*0018*/ 	.word	0x00000002
        /*0030*/ 	.string	""
        /*0030*/ 	.string	"ptxas"
        /*0030*/ 	.string	"Cuda compilation tools, release 13.0, V13.0.88"
        /*0030*/ 	.string	"Build cuda_13.0.r13.0/compiler.36424714_0"
        /*0030*/ 	.string	"-arch sm_100 -m 64 "



//--------------------- .note.nv.cuinfo           --------------------------
	.section	.note.nv.cuinfo,"",@"SHT_NOTE"
	.sectionflags	@"SHF_NOTE_NV_CUINFO"
        /*0018*/ 	.short	0x0002
        /*001a*/ 	.short	0x0064
        /*001c*/ 	.short	0x0082
	.zero		2


//--------------------- .nv.info                  --------------------------
	.section	.nv.info,"",@"SHT_CUDA_INFO"
	.align	4


	//----- nvinfo : EIATTR_REGCOUNT
	.align		4
        /*0000*/ 	.byte	0x04, 0x2f
        /*0002*/ 	.short	(.L_2 - .L_1)
	.align		4
.L_1:
        /*0004*/ 	.word	index@(_Z12helloFromGPUv)
        /*0008*/ 	.word	0x00000018


	//----- nvinfo : EIATTR_FRAME_SIZE
	.align		4
.L_2:
        /*000c*/ 	.byte	0x04, 0x11
        /*000e*/ 	.short	(.L_4 - .L_3)
	.align		4
.L_3:
        /*0010*/ 	.word	index@(_Z12helloFromGPUv)
        /*0014*/ 	.word	0x00000000


	//----- nvinfo : EIATTR_MIN_STACK_SIZE
	.align		4
.L_4:
        /*0018*/ 	.byte	0x04, 0x12
        /*001a*/ 	.short	(.L_6 - .L_5)
	.align		4
.L_5:
        /*001c*/ 	.word	index@(_Z12helloFromGPUv)
        /*0020*/ 	.word	0x00000000
.L_6:


//--------------------- .nv.compat                --------------------------
	.section	.nv.compat,"",@"SHT_CUDA_COMPAT_INFO"
	.align	4
        /*0000*/ 	.byte	0x02, 0x09, 0x00, 0x00, 0x02, 0x02, 0x01, 0x00, 0x02, 0x05, 0x05, 0x00, 0x03, 0x07, 0x01, 0x01
        /*0010*/ 	.byte	0x02, 0x03, 0x00, 0x00, 0x02, 0x06, 0x01, 0x00, 0x04, 0x0b, 0x08, 0x00, 0x09, 0x00, 0x00, 0x00
        /*0020*/ 	.byte	0x00, 0x00, 0x00, 0x00


//--------------------- .nv.info._Z12helloFromGPUv --------------------------
	.section	.nv.info._Z12helloFromGPUv,"",@"SHT_CUDA_INFO"
	.sectionflags	@""
	.align	4


	//----- nvinfo : EIATTR_CUDA_API_VERSION
	.align		4
        /*0000*/ 	.byte	0x04, 0x37
        /*0002*/ 	.short	(.L_8 - .L_7)
.L_7:
        /*0004*/ 	.word	0x00000082


	//----- nvinfo : EIATTR_SPARSE_MMA_MASK
	.align		4
.L_8:
        /*0008*/ 	.byte	0x03, 0x50
        /*000a*/ 	.short	0x0000


	//----- nvinfo : EIATTR_MAXREG_COUNT
	.align		4
        /*000c*/ 	.byte	0x03, 0x1b
        /*000e*/ 	.short	0x00ff


	//----- nvinfo : EIATTR_EXTERNS
	.align		4
        /*0010*/ 	.byte	0x04, 0x0f
        /*0012*/ 	.short	(.L_10 - .L_9)


	//   ....[0]....
	.align		4
.L_9:
        /*0014*/ 	.word	index@(vprintf)


	//----- nvinfo : EIATTR_MERCURY_ISA_VERSION
	.align		4
.L_10:
        /*0018*/ 	.byte	0x03, 0x5f
        /*001a*/ 	.short	0x0101


	//----- nvinfo : EIATTR_VRC_CTA_INIT_COUNT
	.align		4
        /*001c*/ 	.byte	0x02, 0x4a
	.zero		1
	.zero		1


	//----- nvinfo : EIATTR_SYSCALL_OFFSETS
	.align		4
        /*0020*/ 	.byte	0x04, 0x46
        /*0022*/ 	.short	(.L_12 - .L_11)


	//   ....[0]....
.L_11:
        /*0024*/ 	.word	0x00000080


	//----- nvinfo : EIATTR_EXIT_INSTR_OFFSETS
	.align		4
.L_12:
        /*0028*/ 	.byte	0x04, 0x1c
        /*002a*/ 	.short	(.L_14 - .L_13)


	//   ....[0]....
.L_13:
        /*002c*/ 	.word	0x00000090


	//----- nvinfo : EIATTR_SW_WAR
	.align		4
.L_14:
        /*0030*/ 	.byte	0x04, 0x36
        /*0032*/ 	.short	(.L_16 - .L_15)
.L_15:
        /*0034*/ 	.word	0x00000008
.L_16:


//--------------------- .nv.callgraph             --------------------------
	.section	.nv.callgraph,"",@"SHT_CUDA_CALLGRAPH"
	.align	4
	.sectionentsize	8
	.align		4
        /*0000*/ 	.word	0x00000000
	.align		4
        /*0004*/ 	.word	0xffffffff
	.align		4
        /*0008*/ 	.word	index@(_Z12helloFromGPUv)
	.align		4
        /*000c*/ 	.word	index@(vprintf)
	.align		4
        /*0010*/ 	.word	0x00000000
	.align		4
        /*0014*/ 	.word	0xfffffffe
	.align		4
        /*0018*/ 	.word	0x00000000
	.align		4
        /*001c*/ 	.word	0xfffffffd
	.align		4
        /*0020*/ 	.word	0x00000000
	.align		4
        /*0024*/ 	.word	0xfffffffc


//--------------------- .nv.constant4             --------------------------
	.section	.nv.constant4,"a",@progbits
	.align	8
	.align		8
.nv.constant4:
        /*0000*/ 	.dword	vprintf
	.align		8
        /*0008*/ 	.dword	$str


//--------------------- .text._Z12helloFromGPUv   --------------------------
	.section	.text._Z12helloFromGPUv,"ax",@progbits
	.align	128
        .global         _Z12helloFromGPUv
        .type           _Z12helloFromGPUv,@function
        .size           _Z12helloFromGPUv,(.L_x_2 - _Z12helloFromGPUv)
        .other          _Z12helloFromGPUv,@"STO_CUDA_ENTRY STV_DEFAULT"
_Z12helloFromGPUv:
.text._Z12helloFromGPUv:
[----:B------:R-:W0:Y:S01]  /*0000*/  LDC R1, c[0x0][0x37c] ;  /* 0x0000df00ff017b82 */ /* 0x000e220000000800 */
[----:B------:R-:W-:Y:S01]  /*0010*/  MOV R0, 0x0 ;  /* 0x0000000000007802 */ /* 0x000fe20000000f00 */
[----:B------:R-:W1:Y:S01]  /*0020*/  LDCU.64 UR4, c[0x4][0x8] ;  /* 0x01000100ff0477ac */ /* 0x000e620008000a00 */
[----:B------:R-:W-:-:S05]  /*0030*/  CS2R R6, SRZ ;  /* 0x0000000000067805 */ /* 0x000fca000001ff00 */
[----:B------:R2:W3:Y:S01]  /*0040*/  LDC.64 R2, c[0x4][R0] ;  /* 0x0100000000027b82 */ /* 0x0004e20000000a00 */
[----:B-1----:R-:W-:Y:S02]  /*0050*/  IMAD.U32 R4, RZ, RZ, UR4 ;  /* 0x00000004ff047e24 */ /* 0x002fe4000f8e00ff */
[----:B--2---:R-:W-:-:S07]  /*0060*/  IMAD.U32 R5, RZ, RZ, UR5 ;  /* 0x00000005ff057e24 */ /* 0x004fce000f8e00ff */
[----:B------:R-:W-:-:S07]  /*0070*/  LEPC R20, `(.L_x_0) ;  /* 0x000000001014794e */ /* 0x000fce0000000000 */
[----:B0--3--:R-:W-:Y:S05]  /*0080*/  CALL.ABS.NOINC R2 ;  /* 0x0000000002007343 */ /* 0x009fea0003c00000 */
.L_x_0:
[----:B------:R-:W-:Y:S05]  /*0090*/  EXIT ;  /* 0x000000000000794d */ /* 0x000fea0003800000 */
.L_x_1:
[----:B------:R-:W-:-:S00]  /*00a0*/  BRA `(.L_x_1) ;  /* 0xfffffffc00fc7947 */ /* 0x000fc0000383ffff */
[----:B------:R-:W-:-:S00]  /*00b0*/  NOP ;  /* 0x0000000000007918 */ /* 0x000fc00000000000 */
        /* <DEDUP_REMOVED lines=12> */
.L_x_2:


//--------------------- .nv.global.init           --------------------------
	.section	.nv.global.init,"aw",@progbits
.nv.global.init:
	.type		$str,@object
	.size		$str,(.L_0 - $str)
$str:
        /*0000*/ 	.byte	0x48, 0x65, 0x6c, 0x6c, 0x6f, 0x20, 0x57, 0x6f, 0x72, 0x6c, 0x64, 0x20, 0x66, 0x72, 0x6f, 0x6d
        /*0010*/ 	.byte	0x20, 0x47, 0x50, 0x55, 0x21, 0x20, 0x0a, 0x00
.L_0:


//--------------------- .nv.shared.reserved.0     --------------------------
	.section	.nv.shared.reserved.0,"aw",@nobits
	.weak		__nv_reservedSMEM_offset_0_alias
	.size		__nv_reservedSMEM_offset_0_alias, 0, 64
	.other		__nv_reservedSMEM_offset_0_alias,@"STO_CUDA_RESERVED_SHARED STV_DEFAULT"
__nv_reservedSMEM_offset_0_alias:
	.zero		0
	.zero		64


//--------------------- .nv.constant0._Z12helloFromGPUv --------------------------
	.section	.nv.constant0._Z12helloFromGPUv,"a",@progbits
	.sectionflags	@""
	.align	4
.nv.constant0._Z12helloFromGPUv:
	.zero		896


//--------------------- SYMBOLS --------------------------

	.type		.nv.reservedSmem.offset0,@object
	.size		.nv.reservedSmem.offset0,0x4
	.type		vprintf,@function
